	.headerflags	@"EF_CUDA_TEXMODE_UNIFIED EF_CUDA_64BIT_ADDRESS EF_CUDA_ACCELERATORS EF_CUDA_SM90 EF_CUDA_VIRTUAL_SM(EF_CUDA_SM90)"
	.elftype	@"ET_EXEC"


//--------------------- .nv.info                  --------------------------
	.section	.nv.info,"",@"SHT_CUDA_INFO"
	.align	4


	//----- nvinfo : EIATTR_REGCOUNT
	.align		4
        /*0000*/ 	.byte	0x04, 0x2f
        /*0002*/ 	.short	(.L_3 - .L_2)
	.align		4
.L_2:
        /*0004*/ 	.word	index@(triton_poi_fused_add_convolution_mul_pow_reciprocal_sin_view_9)
        /*0008*/ 	.word	0x0000001a


	//----- nvinfo : EIATTR_MIN_STACK_SIZE
	.align		4
.L_3:
        /*000c*/ 	.byte	0x04, 0x12
        /*000e*/ 	.short	(.L_5 - .L_4)
	.align		4
.L_4:
        /*0010*/ 	.word	index@(triton_poi_fused_add_convolution_mul_pow_reciprocal_sin_view_9)
        /*0014*/ 	.word	0x00000020


	//----- nvinfo : EIATTR_FRAME_SIZE
	.align		4
.L_5:
        /*0018*/ 	.byte	0x04, 0x11
        /*001a*/ 	.short	(.L_7 - .L_6)
	.align		4
.L_6:
        /*001c*/ 	.word	index@(triton_poi_fused_add_convolution_mul_pow_reciprocal_sin_view_9)
        /*0020*/ 	.word	0x00000020


	//----- nvinfo : EIATTR_MIN_STACK_SIZE
	.align		4
.L_7:
        /*0024*/ 	.byte	0x04, 0x12
        /*0026*/ 	.short	(.L_9 - .L_8)
	.align		4
.L_8:
        /*0028*/ 	.word	index@(triton_poi_fused_add_convolution_mul_pow_reciprocal_sin_view_9)
        /*002c*/ 	.word	0x00000020
.L_9:


//--------------------- .nv.info.triton_poi_fused_add_convolution_mul_pow_reciprocal_sin_view_9 --------------------------
	.section	.nv.info.triton_poi_fused_add_convolution_mul_pow_reciprocal_sin_view_9,"",@"SHT_CUDA_INFO"
	.sectionflags	@""
	.align	4


	//----- nvinfo : EIATTR_CUDA_API_VERSION
	.align		4
        /*0000*/ 	.byte	0x04, 0x37
        /*0002*/ 	.short	(.L_11 - .L_10)
.L_10:
        /*0004*/ 	.word	0x0000007c


	//----- nvinfo : EIATTR_KPARAM_INFO
	.align		4
.L_11:
        /*0008*/ 	.byte	0x04, 0x17
        /*000a*/ 	.short	(.L_13 - .L_12)
.L_12:
        /*000c*/ 	.word	0x00000000
        /*0010*/ 	.short	0x0008
        /*0012*/ 	.short	0x0040
        /*0014*/ 	.byte	0x00, 0xf0, 0x11, 0x00


	//----- nvinfo : EIATTR_KPARAM_INFO
	.align		4
.L_13:
        /*0018*/ 	.byte	0x04, 0x17
        /*001a*/ 	.short	(.L_15 - .L_14)
.L_14:
        /*001c*/ 	.word	0x00000000
        /*0020*/ 	.short	0x0007
        /*0022*/ 	.short	0x0038
        /*0024*/ 	.byte	0x00, 0xf4, 0x21, 0x00


	//----- nvinfo : EIATTR_KPARAM_INFO
	.align		4
.L_15:
        /*0028*/ 	.byte	0x04, 0x17
        /*002a*/ 	.short	(.L_17 - .L_16)
.L_16:
        /*002c*/ 	.word	0x00000000
        /*0030*/ 	.short	0x0006
        /*0032*/ 	.short	0x0030
        /*0034*/ 	.byte	0x00, 0xf4, 0x21, 0x00


	//----- nvinfo : EIATTR_KPARAM_INFO
	.align		4
.L_17:
        /*0038*/ 	.byte	0x04, 0x17
        /*003a*/ 	.short	(.L_19 - .L_18)
.L_18:
        /*003c*/ 	.word	0x00000000
        /*0040*/ 	.short	0x0005
        /*0042*/ 	.short	0x0028
        /*0044*/ 	.byte	0x00, 0xf4, 0x21, 0x00


	//----- nvinfo : EIATTR_KPARAM_INFO
	.align		4
.L_19:
        /*0048*/ 	.byte	0x04, 0x17
        /*004a*/ 	.short	(.L_21 - .L_20)
.L_20:
        /*004c*/ 	.word	0x00000000
        /*0050*/ 	.short	0x0004
        /*0052*/ 	.short	0x0020
        /*0054*/ 	.byte	0x00, 0xf4, 0x21, 0x00


	//----- nvinfo : EIATTR_KPARAM_INFO
	.align		4
.L_21:
        /*0058*/ 	.byte	0x04, 0x17
        /*005a*/ 	.short	(.L_23 - .L_22)
.L_22:
        /*005c*/ 	.word	0x00000000
        /*0060*/ 	.short	0x0003
        /*0062*/ 	.short	0x0018
        /*0064*/ 	.byte	0x00, 0xf4, 0x21, 0x00


	//----- nvinfo : EIATTR_KPARAM_INFO
	.align		4
.L_23:
        /*0068*/ 	.byte	0x04, 0x17
        /*006a*/ 	.short	(.L_25 - .L_24)
.L_24:
        /*006c*/ 	.word	0x00000000
        /*0070*/ 	.short	0x0002
        /*0072*/ 	.short	0x0010
        /*0074*/ 	.byte	0x00, 0xf4, 0x21, 0x00


	//----- nvinfo : EIATTR_KPARAM_INFO
	.align		4
.L_25:
        /*0078*/ 	.byte	0x04, 0x17
        /*007a*/ 	.short	(.L_27 - .L_26)
.L_26:
        /*007c*/ 	.word	0x00000000
        /*0080*/ 	.short	0x0001
        /*0082*/ 	.short	0x0008
        /*0084*/ 	.byte	0x00, 0xf4, 0x21, 0x00


	//----- nvinfo : EIATTR_KPARAM_INFO
	.align		4
.L_27:
        /*0088*/ 	.byte	0x04, 0x17
        /*008a*/ 	.short	(.L_29 - .L_28)
.L_28:
        /*008c*/ 	.word	0x00000000
        /*0090*/ 	.short	0x0000
        /*0092*/ 	.short	0x0000
        /*0094*/ 	.byte	0x00, 0xf4, 0x21, 0x00


	//----- nvinfo : EIATTR_SPARSE_MMA_MASK
	.align		4
.L_29:
        /*0098*/ 	.byte	0x03, 0x50
        /*009a*/ 	.short	0x0000


	//----- nvinfo : EIATTR_MAXREG_COUNT
	.align		4
        /*009c*/ 	.byte	0x03, 0x1b
        /*009e*/ 	.short	0x00ff


	//----- nvinfo : EIATTR_EXIT_INSTR_OFFSETS
	.align		4
        /*00a0*/ 	.byte	0x04, 0x1c
        /*00a2*/ 	.short	(.L_31 - .L_30)


	//   ....[0]....
.L_30:
        /*00a4*/ 	.word	0x00000990


	//   ....[1]....
        /*00a8*/ 	.word	0x000009b0


	//----- nvinfo : EIATTR_REQNTID
	.align		4
.L_31:
        /*00ac*/ 	.byte	0x04, 0x10
        /*00ae*/ 	.short	(.L_33 - .L_32)
.L_32:
        /*00b0*/ 	.word	0x00000080
        /*00b4*/ 	.word	0x00000001
        /*00b8*/ 	.word	0x00000001


	//----- nvinfo : EIATTR_CRS_STACK_SIZE
	.align		4
.L_33:
        /*00bc*/ 	.byte	0x04, 0x1e
        /*00be*/ 	.short	(.L_35 - .L_34)
.L_34:
        /*00c0*/ 	.word	0x00000000


	//----- nvinfo : EIATTR_CBANK_PARAM_SIZE
	.align		4
.L_35:
        /*00c4*/ 	.byte	0x03, 0x19
        /*00c6*/ 	.short	0x0044


	//----- nvinfo : EIATTR_PARAM_CBANK
	.align		4
        /*00c8*/ 	.byte	0x04, 0x0a
        /*00ca*/ 	.short	(.L_37 - .L_36)
	.align		4
.L_36:
        /*00cc*/ 	.word	index@(.nv.constant0.triton_poi_fused_add_convolution_mul_pow_reciprocal_sin_view_9)
        /*00d0*/ 	.short	0x0210
        /*00d2*/ 	.short	0x0044


	//----- nvinfo : EIATTR_SW_WAR
	.align		4
.L_37:
        /*00d4*/ 	.byte	0x04, 0x36
        /*00d6*/ 	.short	(.L_39 - .L_38)
.L_38:
        /*00d8*/ 	.word	0x00000008
.L_39:


//--------------------- .nv.callgraph             --------------------------
	.section	.nv.callgraph,"",@"SHT_CUDA_CALLGRAPH"
	.align	4
	.sectionentsize	8
	.align		4
        /*0000*/ 	.word	0x00000000
	.align		4
        /*0004*/ 	.word	0xffffffff
	.align		4
        /*0008*/ 	.word	0x00000000
	.align		4
        /*000c*/ 	.word	0xfffffffe
	.align		4
        /*0010*/ 	.word	0x00000000
	.align		4
        /*0014*/ 	.word	0xfffffffd
	.align		4
        /*0018*/ 	.word	0x00000000
	.align		4
        /*001c*/ 	.word	0xfffffffc


//--------------------- .nv.constant4             --------------------------
	.section	.nv.constant4,"a",@progbits
	.align	8
	.align		8
.nv.constant4:
        /*0000*/ 	.dword	_$_str
	.align		8
        /*0008*/ 	.dword	__cudart_i2opi_f


//--------------------- .text.triton_poi_fused_add_convolution_mul_pow_reciprocal_sin_view_9 --------------------------
	.section	.text.triton_poi_fused_add_convolution_mul_pow_reciprocal_sin_view_9,"ax",@progbits
	.align	128
        .global         triton_poi_fused_add_convolution_mul_pow_reciprocal_sin_view_9
        .type           triton_poi_fused_add_convolution_mul_pow_reciprocal_sin_view_9,@function
        .size           triton_poi_fused_add_convolution_mul_pow_reciprocal_sin_view_9,(.L_x_4 - triton_poi_fused_add_convolution_mul_pow_reciprocal_sin_view_9)
        .other          triton_poi_fused_add_convolution_mul_pow_reciprocal_sin_view_9,@"STO_CUDA_ENTRY STV_DEFAULT"
triton_poi_fused_add_convolution_mul_pow_reciprocal_sin_view_9:
.text.triton_poi_fused_add_convolution_mul_pow_reciprocal_sin_view_9:
[----:B------:R-:W0:Y:S01]  /*0000*/  LDC R1, c[0x0][0x28] ;  /* 0x00000a00ff017b82 */ /* 0x000e220000000800 */
[----:B------:R-:W1:Y:S07]  /*0010*/  S2R R10, SR_TID.X ;  /* 0x00000000000a7919 */ /* 0x000e6e0000002100 */
[----:B------:R-:W2:Y:S01]  /*0020*/  LDC.64 R18, c[0x0][0x228] ;  /* 0x00008a00ff127b82 */ /* 0x000ea20000000a00 */
[----:B------:R-:W-:Y:S01]  /*0030*/  IMAD.MOV.U32 R11, RZ, RZ, RZ ;  /* 0x000000ffff0b7224 */ /* 0x000fe200078e00ff */
[----:B------:R-:W-:Y:S01]  /*0040*/  ULDC.64 UR4, c[0x0][0x208] ;  /* 0x0000820000047ab9 */ /* 0x000fe20000000a00 */
[----:B------:R-:W3:Y:S01]  /*0050*/  S2R R3, SR_CTAID.X ;  /* 0x0000000000037919 */ /* 0x000ee20000002500 */
[----:B0-----:R-:W-:-:S04]  /*0060*/  VIADD R1, R1, 0xffffffe0 ;  /* 0xffffffe001017836 */ /* 0x001fc80000000000 */
[----:B------:R-:W0:Y:S08]  /*0070*/  LDC.64 R16, c[0x0][0x218] ;  /* 0x00008600ff107b82 */ /* 0x000e300000000a00 */
[----:B------:R-:W4:Y:S08]  /*0080*/  LDC.64 R12, c[0x0][0x220] ;  /* 0x00008800ff0c7b82 */ /* 0x000f300000000a00 */
[----:B------:R-:W5:Y:S01]  /*0090*/  LDC.64 R8, c[0x0][0x210] ;  /* 0x00008400ff087b82 */ /* 0x000f620000000a00 */
[----:B-1----:R-:W-:-:S07]  /*00a0*/  LOP3.LUT R10, R10, 0x7f, RZ, 0xc0, !PT ;  /* 0x0000007f0a0a7812 */ /* 0x002fce00078ec0ff */
[----:B------:R-:W1:Y:S01]  /*00b0*/  LDC.64 R6, c[0x0][0x238] ;  /* 0x00008e00ff067b82 */ /* 0x000e620000000a00 */
[----:B---3--:R-:W-:Y:S01]  /*00c0*/  SHF.R.S32.HI R0, RZ, 0x18, R3 ;  /* 0x00000018ff007819 */ /* 0x008fe20000011403 */
[----:B------:R-:W-:-:S03]  /*00d0*/  IMAD R10, R3, 0x80, R10 ;  /* 0x00000080030a7824 */ /* 0x000fc600078e020a */
[----:B------:R-:W-:-:S03]  /*00e0*/  SGXT R3, R0, 0x1 ;  /* 0x000000010003781a */ /* 0x000fc60000000200 */
[----:B------:R-:W3:Y:S01]  /*00f0*/  LDC.64 R4, c[0x0][0x230] ;  /* 0x00008c00ff047b82 */ /* 0x000ee20000000a00 */
[----:B------:R-:W-:Y:S02]  /*0100*/  ISETP.GE.AND P1, PT, R10, 0x80, PT ;  /* 0x000000800a00780c */ /* 0x000fe40003f26270 */
[----:B------:R-:W-:-:S04]  /*0110*/  LEA.HI R3, R3, R10, RZ, 0x4 ;  /* 0x0000000a03037211 */ /* 0x000fc800078f20ff */
[----:B------:R-:W-:-:S04]  /*0120*/  SHF.R.S32.HI R0, RZ, 0x4, R3 ;  /* 0x00000004ff007819 */ /* 0x000fc80000011403 */
[----:B------:R-:W-:-:S04]  /*0130*/  LEA.HI R3, R3, R0, RZ, 0x1 ;  /* 0x0000000003037211 */ /* 0x000fc800078f08ff */
[----:B------:R-:W-:-:S04]  /*0140*/  LOP3.LUT R3, R3, 0xfffffffe, RZ, 0xc0, !PT ;  /* 0xfffffffe03037812 */ /* 0x000fc800078ec0ff */
[----:B------:R-:W-:Y:S01]  /*0150*/  IADD3 R15, R0, -R3, RZ ;  /* 0x80000003000f7210 */ /* 0x000fe20007ffe0ff */
[----:B------:R-:W-:Y:S01]  /*0160*/  IMAD.MOV.U32 R0, RZ, RZ, RZ ;  /* 0x000000ffff007224 */ /* 0x000fe200078e00ff */
[----:B------:R-:W3:Y:S01]  /*0170*/  LDC.64 R2, c[0x0][0x240] ;  /* 0x00009000ff027b82 */ /* 0x000ee20000000a00 */
[----:B------:R-:W-:Y:S02]  /*0180*/  HFMA2.MMA R14, -RZ, RZ, 0, 0 ;  /* 0x00000000ff0e7435 */ /* 0x000fe400000001ff */
[----:B--2---:R-:W-:-:S04]  /*0190*/  IMAD.WIDE R20, R15, 0x4, R18 ;  /* 0x000000040f147825 */ /* 0x004fc800078e0212 */
[C---:B0-----:R-:W-:Y:S01]  /*01a0*/  IMAD.WIDE R18, R10.reuse, 0x4, R16 ;  /* 0x000000040a127825 */ /* 0x041fe200078e0210 */
[----:B------:R-:W-:Y:S01]  /*01b0*/  CS2R R16, SRZ ;  /* 0x0000000000107805 */ /* 0x000fe2000001ff00 */
[----:B------:R-:W2:Y:S02]  /*01c0*/  @!P1 LDG.E.EL R11, desc[UR4][R20.64] ;  /* 0x00000004140b9981 */ /* 0x000ea4000c2e1900 */
[C---:B----4-:R-:W-:Y:S02]  /*01d0*/  IMAD.WIDE R12, R10.reuse, 0x4, R12 ;  /* 0x000000040a0c7825 */ /* 0x050fe400078e020c */
[----:B------:R0:W4:Y:S02]  /*01e0*/  @!P1 LDG.E R0, desc[UR4][R18.64] ;  /* 0x0000000412009981 */ /* 0x000124000c1e1900 */
[----:B-----5:R-:W-:Y:S02]  /*01f0*/  IMAD.WIDE R8, R10, 0x4, R8 ;  /* 0x000000040a087825 */ /* 0x020fe400078e0208 */
[----:B------:R-:W4:Y:S02]  /*0200*/  @!P1 LDG.E R17, desc[UR4][R12.64] ;  /* 0x000000040c119981 */ /* 0x000f24000c1e1900 */
[----:B------:R-:W-:-:S02]  /*0210*/  IMAD.MOV.U32 R23, RZ, RZ, RZ ;  /* 0x000000ffff177224 */ /* 0x000fc400078e00ff */
[----:B-1----:R-:W-:Y:S01]  /*0220*/  IMAD.WIDE R6, R15, 0x4, R6 ;  /* 0x000000040f067825 */ /* 0x002fe200078e0206 */
[----:B------:R-:W2:Y:S03]  /*0230*/  @!P1 LDG.E R16, desc[UR4][R8.64] ;  /* 0x0000000408109981 */ /* 0x000ea6000c1e1900 */
[----:B---3--:R-:W-:Y:S01]  /*0240*/  IMAD.WIDE R4, R10, 0x4, R4 ;  /* 0x000000040a047825 */ /* 0x008fe200078e0204 */
[----:B------:R-:W3:Y:S04]  /*0250*/  @!P1 LDG.E.EL R14, desc[UR4][R6.64] ;  /* 0x00000004060e9981 */ /* 0x000ee8000c2e1900 */
[----:B------:R-:W3:Y:S01]  /*0260*/  @!P1 LDG.E R23, desc[UR4][R4.64] ;  /* 0x0000000404179981 */ /* 0x000ee2000c1e1900 */
[----:B0-----:R-:W-:-:S02]  /*0270*/  IMAD.MOV.U32 R18, RZ, RZ, RZ ;  /* 0x000000ffff127224 */ /* 0x001fc400078e00ff */
[----:B------:R-:W-:-:S05]  /*0280*/  IMAD.WIDE R2, R15, 0x4, R2 ;  /* 0x000000040f027825 */ /* 0x000fca00078e0202 */
[----:B------:R-:W5:Y:S01]  /*0290*/  @!P1 LDG.E.EL R18, desc[UR4][R2.64] ;  /* 0x0000000402129981 */ /* 0x000f62000c2e1900 */
[----:B------:R-:W-:Y:S01]  /*02a0*/  BSSY B0, `(.L_x_0) ;  /* 0x000004d000007945 */ /* 0x000fe20003800000 */
[----:B----4-:R-:W-:Y:S01]  /*02b0*/  FADD R0, R17, R0 ;  /* 0x0000000011007221 */ /* 0x010fe20000000000 */
[----:B--2---:R-:W-:-:S04]  /*02c0*/  FADD R11, R11, R16 ;  /* 0x000000100b0b7221 */ /* 0x004fc80000000000 */
[----:B------:R-:W-:Y:S01]  /*02d0*/  FADD R11, R11, R0 ;  /* 0x000000000b0b7221 */ /* 0x000fe20000000000 */
[----:B---3--:R-:W-:-:S04]  /*02e0*/  FADD R14, R14, R23 ;  /* 0x000000170e0e7221 */ /* 0x008fc80000000000 */
[----:B------:R-:W-:-:S04]  /*02f0*/  FADD R11, R14, R11 ;  /* 0x0000000b0e0b7221 */ /* 0x000fc80000000000 */
[----:B-----5:R-:W-:-:S04]  /*0300*/  FMUL R12, R11, R18 ;  /* 0x000000120b0c7220 */ /* 0x020fc80000400000 */
[----:B------:R-:W-:-:S06]  /*0310*/  FMUL R0, R12, 0.63661974668502807617 ;  /* 0x3f22f9830c007820 */ /* 0x000fcc0000400000 */
[----:B------:R-:W0:Y:S01]  /*0320*/  F2I.FTZ.NTZ R0, R0 ;  /* 0x0000000000007305 */ /* 0x000e220000213100 */
[----:B------:R-:W-:-:S05]  /*0330*/  FADD.FTZ R4, |R12|, -RZ ;  /* 0x800000ff0c047221 */ /* 0x000fca0000010200 */
[----:B------:R-:W-:Y:S02]  /*0340*/  FSETP.GE.AND P0, PT, R4, 105615, PT ;  /* 0x47ce47800400780b */ /* 0x000fe40003f06000 */
[----:B0-----:R-:W-:-:S05]  /*0350*/  I2FP.F32.S32 R5, R0 ;  /* 0x0000000000057245 */ /* 0x001fca0000201400 */
[----:B------:R-:W-:-:S04]  /*0360*/  FFMA.FTZ R2, R5, -1.5707962512969970703, R12 ;  /* 0xbfc90fda05027823 */ /* 0x000fc8000001000c */
[----:B------:R-:W-:Y:S01]  /*0370*/  FFMA.FTZ R2, R5, -7.5497894158615963534e-08, R2 ;  /* 0xb3a2216805027823 */ /* 0x000fe20000010002 */
[----:B------:R-:W-:-:S03]  /*0380*/  FADD R13, R18, 9.9999997171806853657e-10 ;  /* 0x3089705f120d7421 */ /* 0x000fc60000000000 */
[----:B------:R-:W-:Y:S01]  /*0390*/  FFMA.FTZ R2, R5, -5.3903029534742383927e-15, R2 ;  /* 0xa7c234c505027823 */ /* 0x000fe20000010002 */
[----:B------:R-:W-:Y:S06]  /*03a0*/  @!P0 BRA `(.L_x_1) ;  /* 0x0000000000f08947 */ /* 0x000fec0003800000 */
[----:B------:R-:W-:-:S13]  /*03b0*/  FSETP.NEU.AND P0, PT, R4, +INF , PT ;  /* 0x7f8000000400780b */ /* 0x000fda0003f0d000 */
[----:B------:R-:W-:Y:S01]  /*03c0*/  @!P0 FMUL.FTZ R2, RZ, R12 ;  /* 0x0000000cff028220 */ /* 0x000fe20000410000 */
[----:B------:R-:W-:Y:S01]  /*03d0*/  @!P0 MOV R0, RZ ;  /* 0x000000ff00008202 */ /* 0x000fe20000000f00 */
[----:B------:R-:W-:Y:S06]  /*03e0*/  @!P0 BRA `(.L_x_1) ;  /* 0x0000000000e08947 */ /* 0x000fec0003800000 */
[----:B------:R-:W-:Y:S01]  /*03f0*/  SHF.R.U32.HI R17, RZ, 0x17, R12 ;  /* 0x00000017ff117819 */ /* 0x000fe2000001160c */
[----:B------:R-:W-:Y:S01]  /*0400*/  IMAD.SHL.U32 R3, R12, 0x100, RZ ;  /* 0x000001000c037824 */ /* 0x000fe200078e00ff */
[----:B------:R-:W-:Y:S01]  /*0410*/  MOV R5, RZ ;  /* 0x000000ff00057202 */ /* 0x000fe20000000f00 */
[----:B------:R-:W-:Y:S01]  /*0420*/  IMAD.MOV.U32 R0, RZ, RZ, RZ ;  /* 0x000000ffff007224 */ /* 0x000fe200078e00ff */
[----:B------:R-:W-:Y:S01]  /*0430*/  LOP3.LUT R2, R17, 0xe0, RZ, 0xc0, !PT ;  /* 0x000000e011027812 */ /* 0x000fe200078ec0ff */
[----:B------:R-:W-:Y:S01]  /*0440*/  IMAD.MOV.U32 R16, RZ, RZ, RZ ;  /* 0x000000ffff107224 */ /* 0x000fe200078e00ff */
[----:B------:R-:W-:Y:S01]  /*0450*/  LOP3.LUT R3, R3, 0x80000000, RZ, 0xfc, !PT ;  /* 0x8000000003037812 */ /* 0x000fe200078efcff */
[----:B------:R-:W-:Y:S02]  /*0460*/  ULDC.64 UR6, c[0x4][0x8] ;  /* 0x0100020000067ab9 */ /* 0x000fe40000000a00 */
[----:B------:R-:W-:Y:S01]  /*0470*/  VIADD R4, R2, 0xffffff80 ;  /* 0xffffff8002047836 */ /* 0x000fe20000000000 */
[----:B------:R-:W-:-:S04]  /*0480*/  MOV R2, R1 ;  /* 0x0000000100027202 */ /* 0x000fc80000000f00 */
[----:B------:R-:W-:-:S07]  /*0490*/  SHF.R.U32.HI R4, RZ, 0x5, R4 ;  /* 0x00000005ff047819 */ /* 0x000fce0000011604 */
.L_x_2:
[----:B------:R-:W-:-:S04]  /*04a0*/  IADD3 R14, P0, R5, UR6, RZ ;  /* 0x00000006050e7c10 */ /* 0x000fc8000ff1e0ff */
[----:B------:R-:W-:-:S06]  /*04b0*/  IADD3.X R15, R16, UR7, RZ, P0, !PT ;  /* 0x00000007100f7c10 */ /* 0x000fcc00087fe4ff */
[----:B------:R-:W2:Y:S01]  /*04c0*/  LDG.E.CONSTANT R15, desc[UR4][R14.64] ;  /* 0x000000040e0f7981 */ /* 0x000ea2000c1e9900 */
[----:B------:R-:W-:Y:S01]  /*04d0*/  IADD3 R5, P2, R5, 0x4, RZ ;  /* 0x0000000405057810 */ /* 0x000fe20007f5e0ff */
[----:B------:R-:W-:Y:S02]  /*04e0*/  IMAD.MOV.U32 R6, RZ, RZ, R0 ;  /* 0x000000ffff067224 */ /* 0x000fe400078e0000 */
[----:B------:R-:W-:Y:S01]  /*04f0*/  IMAD.MOV.U32 R7, RZ, RZ, RZ ;  /* 0x000000ffff077224 */ /* 0x000fe200078e00ff */
[----:B------:R-:W-:Y:S02]  /*0500*/  ISETP.NE.U32.AND P0, PT, R5, 0x18, PT ;  /* 0x000000180500780c */ /* 0x000fe40003f05070 */
[----:B------:R-:W-:-:S04]  /*0510*/  IADD3.X R16, RZ, R16, RZ, P2, !PT ;  /* 0x00000010ff107210 */ /* 0x000fc800017fe4ff */
[----:B------:R-:W-:Y:S01]  /*0520*/  ISETP.NE.AND.EX P0, PT, R16, RZ, PT, P0 ;  /* 0x000000ff1000720c */ /* 0x000fe20003f05300 */
[----:B--2---:R-:W-:-:S04]  /*0530*/  IMAD.WIDE.U32 R6, R3, R15, R6 ;  /* 0x0000000f03067225 */ /* 0x004fc800078e0006 */
[----:B------:R-:W-:Y:S01]  /*0540*/  IMAD.MOV.U32 R0, RZ, RZ, R7 ;  /* 0x000000ffff007224 */ /* 0x000fe200078e0007 */
[----:B------:R0:W-:Y:S02]  /*0550*/  STL [R2], R6 ;  /* 0x0000000602007387 */ /* 0x0001e40000100800 */
[----:B0-----:R-:W-:-:S05]  /*0560*/  VIADD R2, R2, 0x4 ;  /* 0x0000000402027836 */ /* 0x001fca0000000000 */
[----:B------:R-:W-:Y:S05]  /*0570*/  @P0 BRA `(.L_x_2) ;  /* 0xfffffffc00c80947 */ /* 0x000fea000383ffff */
[----:B------:R-:W-:Y:S01]  /*0580*/  LOP3.LUT P0, R6, R17, 0x1f, RZ, 0xc0, !PT ;  /* 0x0000001f11067812 */ /* 0x000fe2000780c0ff */
[----:B------:R-:W-:Y:S01]  /*0590*/  IMAD R14, R4, -0x4, R1 ;  /* 0xfffffffc040e7824 */ /* 0x000fe200078e0201 */
[----:B------:R0:W-:Y:S04]  /*05a0*/  STL [R1+0x18], R0 ;  /* 0x0000180001007387 */ /* 0x0001e80000100800 */
[----:B------:R-:W2:Y:S04]  /*05b0*/  LDL R2, [R14+0x18] ;  /* 0x000018000e027983 */ /* 0x000ea80000100800 */
[----:B------:R-:W3:Y:S04]  /*05c0*/  LDL R3, [R14+0x14] ;  /* 0x000014000e037983 */ /* 0x000ee80000100800 */
[----:B------:R-:W4:Y:S01]  /*05d0*/  @P0 LDL R7, [R14+0x10] ;  /* 0x000010000e070983 */ /* 0x000f220000100800 */
[----:B------:R-:W-:Y:S01]  /*05e0*/  @P0 IADD3 R4, -R6, 0x20, RZ ;  /* 0x0000002006040810 */ /* 0x000fe20007ffe1ff */
[----:B------:R-:W-:Y:S01]  /*05f0*/  UMOV UR6, 0x54442d19 ;  /* 0x54442d1900067882 */ /* 0x000fe20000000000 */
[----:B------:R-:W-:Y:S01]  /*0600*/  UMOV UR7, 0x3bf921fb ;  /* 0x3bf921fb00077882 */ /* 0x000fe20000000000 */
[----:B--2---:R-:W-:-:S02]  /*0610*/  @P0 SHF.L.U32 R5, R2, R6, RZ ;  /* 0x0000000602050219 */ /* 0x004fc400000006ff */
[----:B---3--:R-:W-:Y:S02]  /*0620*/  @P0 SHF.L.U32 R6, R3, R6, RZ ;  /* 0x0000000603060219 */ /* 0x008fe400000006ff */
[-C--:B----4-:R-:W-:Y:S02]  /*0630*/  @P0 SHF.R.U32.HI R7, RZ, R4.reuse, R7 ;  /* 0x00000004ff070219 */ /* 0x090fe40000011607 */
[----:B------:R-:W-:-:S03]  /*0640*/  @P0 SHF.R.U32.HI R4, RZ, R4, R3 ;  /* 0x00000004ff040219 */ /* 0x000fc60000011603 */
[----:B------:R-:W-:Y:S01]  /*0650*/  @P0 IMAD.IADD R3, R6, 0x1, R7 ;  /* 0x0000000106030824 */ /* 0x000fe200078e0207 */
[----:B------:R-:W-:-:S04]  /*0660*/  @P0 IADD3 R2, R5, R4, RZ ;  /* 0x0000000405020210 */ /* 0x000fc80007ffe0ff */
[C---:B------:R-:W-:Y:S01]  /*0670*/  SHF.L.W.U32.HI R15, R3.reuse, 0x2, R2 ;  /* 0x00000002030f7819 */ /* 0x040fe20000010e02 */
[----:B------:R-:W-:-:S03]  /*0680*/  IMAD.SHL.U32 R3, R3, 0x4, RZ ;  /* 0x0000000403037824 */ /* 0x000fc600078e00ff */
[----:B0-----:R-:W-:-:S04]  /*0690*/  SHF.R.S32.HI R0, RZ, 0x1f, R15 ;  /* 0x0000001fff007819 */ /* 0x001fc8000001140f */
[C---:B------:R-:W-:Y:S02]  /*06a0*/  LOP3.LUT R6, R0.reuse, R3, RZ, 0x3c, !PT ;  /* 0x0000000300067212 */ /* 0x040fe400078e3cff */
[----:B------:R-:W-:-:S04]  /*06b0*/  LOP3.LUT R7, R0, R15, RZ, 0x3c, !PT ;  /* 0x0000000f00077212 */ /* 0x000fc800078e3cff */
[----:B------:R-:W0:Y:S01]  /*06c0*/  I2F.F64.S64 R4, R6 ;  /* 0x0000000600047312 */ /* 0x000e220000301c00 */
[----:B------:R-:W-:Y:S02]  /*06d0*/  ISETP.GE.AND P0, PT, R12, RZ, PT ;  /* 0x000000ff0c00720c */ /* 0x000fe40003f06270 */
[----:B------:R-:W-:Y:S01]  /*06e0*/  SHF.R.U32.HI R0, RZ, 0x1e, R2 ;  /* 0x0000001eff007819 */ /* 0x000fe20000011602 */
[----:B0-----:R-:W-:-:S03]  /*06f0*/  DMUL R4, R4, UR6 ;  /* 0x0000000604047c28 */ /* 0x001fc60008000000 */
[C---:B------:R-:W-:Y:S02]  /*0700*/  LEA.HI R0, R15.reuse, R0, RZ, 0x1 ;  /* 0x000000000f007211 */ /* 0x040fe400078f08ff */
[----:B------:R-:W-:-:S05]  /*0710*/  LOP3.LUT R12, R15, R12, RZ, 0x3c, !PT ;  /* 0x0000000c0f0c7212 */ /* 0x000fca00078e3cff */
[----:B------:R-:W0:Y:S01]  /*0720*/  F2F.F32.F64 R4, R4 ;  /* 0x0000000400047310 */ /* 0x000e220000301000 */
[----:B------:R-:W-:Y:S02]  /*0730*/  IADD3 R2, -R0, RZ, RZ ;  /* 0x000000ff00027210 */ /* 0x000fe40007ffe1ff */
[----:B------:R-:W-:-:S03]  /*0740*/  ISETP.GE.AND P2, PT, R12, RZ, PT ;  /* 0x000000ff0c00720c */ /* 0x000fc60003f46270 */
[----:B------:R-:W-:Y:S01]  /*0750*/  @!P0 IMAD.MOV.U32 R0, RZ, RZ, R2 ;  /* 0x000000ffff008224 */ /* 0x000fe200078e0002 */
[----:B0-----:R-:W-:-:S09]  /*0760*/  FSEL R2, -R4, R4, !P2 ;  /* 0x0000000404027208 */ /* 0x001fd20005000100 */
.L_x_1:
[----:B------:R-:W-:Y:S05]  /*0770*/  BSYNC B0 ;  /* 0x0000000000007941 */ /* 0x000fea0003800000 */
.L_x_0:
[----:B------:R-:W-:Y:S01]  /*0780*/  LOP3.LUT R3, R0, 0x1, RZ, 0xc0, !PT ;  /* 0x0000000100037812 */ /* 0x000fe200078ec0ff */
[----:B------:R-:W-:Y:S01]  /*0790*/  FMUL.FTZ R6, R2, R2 ;  /* 0x0000000202067220 */ /* 0x000fe20000410000 */
[----:B------:R-:W-:Y:S01]  /*07a0*/  FSETP.GT.AND P0, PT, |R13|, 8.50705917302346158658e+37, PT ;  /* 0x7e8000000d00780b */ /* 0x000fe20003f04200 */
[----:B------:R-:W-:Y:S01]  /*07b0*/  ULDC.64 UR6, c[0x0][0x248] ;  /* 0x0000920000067ab9 */ /* 0x000fe20000000a00 */
[----:B------:R-:W-:Y:S01]  /*07c0*/  ISETP.NE.U32.AND P3, PT, R3, 0x1, PT ;  /* 0x000000010300780c */ /* 0x000fe20003f65070 */
[----:B------:R-:W-:Y:S01]  /*07d0*/  IMAD.MOV.U32 R3, RZ, RZ, -0x46b2bead ;  /* 0xb94d4153ff037424 */ /* 0x000fe200078e00ff */
[----:B------:R-:W-:Y:S01]  /*07e0*/  FSETP.GEU.AND P2, PT, |R13|, 1.175494350822287508e-38, PT ;  /* 0x008000000d00780b */ /* 0x000fe20003f4e200 */
[----:B------:R0:W-:Y:S01]  /*07f0*/  @!P1 STG.E desc[UR4][R8.64], R11 ;  /* 0x0000000b08009986 */ /* 0x0001e2000c101904 */
[----:B------:R-:W-:Y:S02]  /*0800*/  MOV R4, 0x3c0885e4 ;  /* 0x3c0885e400047802 */ /* 0x000fe40000000f00 */
[----:B------:R-:W-:-:S02]  /*0810*/  LOP3.LUT P4, RZ, R0, 0x2, RZ, 0xc0, !PT ;  /* 0x0000000200ff7812 */ /* 0x000fc4000788c0ff */
[----:B------:R-:W-:-:S03]  /*0820*/  FSEL R0, R2, 1, P3 ;  /* 0x3f80000002007808 */ /* 0x000fc60001800000 */
[----:B------:R-:W-:Y:S02]  /*0830*/  @P0 FMUL R13, R13, 0.25 ;  /* 0x3e8000000d0d0820 */ /* 0x000fe40000400000 */
[----:B------:R-:W-:Y:S02]  /*0840*/  @!P3 IMAD.MOV.U32 R5, RZ, RZ, 0x37cbac00 ;  /* 0x37cbac00ff05b424 */ /* 0x000fe400078e00ff */
[----:B------:R-:W-:Y:S01]  /*0850*/  @!P2 FMUL R13, R13, 16777216 ;  /* 0x4b8000000d0da820 */ /* 0x000fe20000400000 */
[----:B------:R-:W-:Y:S02]  /*0860*/  @!P3 IMAD.MOV.U32 R4, RZ, RZ, 0x3d2aaabb ;  /* 0x3d2aaabbff04b424 */ /* 0x000fe400078e00ff */
[----:B------:R-:W-:Y:S01]  /*0870*/  @!P3 FFMA.FTZ R3, R6, R5, -0.0013887860113754868507 ;  /* 0xbab607ed0603b423 */ /* 0x000fe20000010005 */
[----:B------:R-:W-:-:S03]  /*0880*/  HFMA2.MMA R5, -RZ, RZ, -1.541015625, -0.052001953125 ;  /* 0xbe2aaaa8ff057435 */ /* 0x000fc600000001ff */
[----:B------:R-:W-:Y:S01]  /*0890*/  FFMA.FTZ R4, R6, R3, R4 ;  /* 0x0000000306047223 */ /* 0x000fe20000010004 */
[----:B------:R-:W1:Y:S01]  /*08a0*/  MUFU.RCP R13, R13 ;  /* 0x0000000d000d7308 */ /* 0x000e620000001000 */
[----:B------:R-:W-:Y:S01]  /*08b0*/  IMAD.MOV.U32 R3, RZ, RZ, 0x3e800000 ;  /* 0x3e800000ff037424 */ /* 0x000fe200078e00ff */
[----:B------:R-:W-:-:S04]  /*08c0*/  @!P3 MOV R5, 0xbeffffff ;  /* 0xbeffffff0005b802 */ /* 0x000fc80000000f00 */
[----:B------:R-:W-:Y:S01]  /*08d0*/  FSEL R2, R3, 1, P0 ;  /* 0x3f80000003027808 */ /* 0x000fe20000000000 */
[C---:B------:R-:W-:Y:S01]  /*08e0*/  FFMA.FTZ R5, R6.reuse, R4, R5 ;  /* 0x0000000406057223 */ /* 0x040fe20000010005 */
[----:B------:R-:W-:-:S03]  /*08f0*/  FFMA.FTZ R3, R6, R0, RZ ;  /* 0x0000000006037223 */ /* 0x000fc600000100ff */
[----:B------:R-:W-:Y:S01]  /*0900*/  @!P2 FMUL R2, R2, 16777216 ;  /* 0x4b8000000202a820 */ /* 0x000fe20000400000 */
[----:B------:R-:W-:Y:S01]  /*0910*/  FFMA.FTZ R0, R3, R5, R0 ;  /* 0x0000000503007223 */ /* 0x000fe20000010000 */
[----:B------:R-:W-:Y:S02]  /*0920*/  SHF.R.S32.HI R3, RZ, 0x1f, R10 ;  /* 0x0000001fff037819 */ /* 0x000fe4000001140a */
[----:B-1----:R-:W-:Y:S01]  /*0930*/  FMUL R4, R13, R2 ;  /* 0x000000020d047220 */ /* 0x002fe20000400000 */
[----:B------:R-:W-:Y:S01]  /*0940*/  @P4 FFMA.FTZ R0, R0, -1, RZ ;  /* 0xbf80000000004823 */ /* 0x000fe200000100ff */
[----:B------:R-:W-:-:S03]  /*0950*/  LEA R2, P0, R10, UR6, 0x2 ;  /* 0x000000060a027c11 */ /* 0x000fc6000f8010ff */
[----:B------:R-:W-:Y:S01]  /*0960*/  FMUL R0, R0, R0 ;  /* 0x0000000000007220 */ /* 0x000fe20000400000 */
[----:B------:R-:W-:-:S03]  /*0970*/  LEA.HI.X R3, R10, UR7, R3, 0x2, P0 ;  /* 0x000000070a037c11 */ /* 0x000fc600080f1403 */
[----:B------:R-:W-:Y:S01]  /*0980*/  FFMA R5, R4, R0, R11 ;  /* 0x0000000004057223 */ /* 0x000fe2000000000b */
[----:B0-----:R-:W-:Y:S06]  /*0990*/  @P1 EXIT ;  /* 0x000000000000194d */ /* 0x001fec0003800000 */
[----:B------:R-:W-:Y:S01]  /*09a0*/  STG.E desc[UR4][R2.64], R5 ;  /* 0x0000000502007986 */ /* 0x000fe2000c101904 */
[----:B------:R-:W-:Y:S05]  /*09b0*/  EXIT ;  /* 0x000000000000794d */ /* 0x000fea0003800000 */
.L_x_3:
[----:B------:R-:W-:-:S00]  /*09c0*/  BRA `(.L_x_3) ;  /* 0xfffffffc00fc7947 */ /* 0x000fc0000383ffff */
[----:B------:R-:W-:-:S00]  /*09d0*/  NOP ;  /* 0x0000000000007918 */ /* 0x000fc00000000000 */
        /* <DEDUP_REMOVED lines=10> */
.L_x_4:


//--------------------- .nv.global.init           --------------------------
	.section	.nv.global.init,"aw",@progbits
	.align	4
.nv.global.init:
	.type		__cudart_i2opi_f,@object
	.size		__cudart_i2opi_f,(_$_str - __cudart_i2opi_f)
__cudart_i2opi_f:
        /*0000*/ 	.byte	0x41, 0x90, 0x43, 0x3c, 0x99, 0x95, 0x62, 0xdb, 0xc0, 0xdd, 0x34, 0xf5, 0xd1, 0x57, 0x27, 0xfc
        /*0010*/ 	.byte	0x29, 0x15, 0x44, 0x4e, 0x6e, 0x83, 0xf9, 0xa2
	.type		_$_str,@object
	.size		_$_str,(.L_0 - _$_str)
_$_str:
        /*0018*/ 	.byte	0x5f, 0x5f, 0x43, 0x55, 0x44, 0x41, 0x5f, 0x46, 0x54, 0x5a, 0x00
.L_0:


//--------------------- .nv.constant0.triton_poi_fused_add_convolution_mul_pow_reciprocal_sin_view_9 --------------------------
	.section	.nv.constant0.triton_poi_fused_add_convolution_mul_pow_reciprocal_sin_view_9,"a",@progbits
	.sectionflags	@""
	.align	4
.nv.constant0.triton_poi_fused_add_convolution_mul_pow_reciprocal_sin_view_9:
	.zero		596
